//
// Generated by NVIDIA NVVM Compiler
//
// Compiler Build ID: CL-36424714
// Cuda compilation tools, release 13.0, V13.0.88
// Based on NVVM 20.0.0
//

.version 9.0
.target sm_100
.address_size 64

	// .globl	_Z15MAXFLOPS_andrewPfii

.visible .entry _Z15MAXFLOPS_andrewPfii(
	.param .u64 .ptr .align 1 _Z15MAXFLOPS_andrewPfii_param_0,
	.param .u32 _Z15MAXFLOPS_andrewPfii_param_1,
	.param .u32 _Z15MAXFLOPS_andrewPfii_param_2
)
{
	.reg .pred 	%p<4>;
	.reg .b32 	%r<12>;
	.reg .b32 	%f<79>;
	.reg .b64 	%rd<5>;

	ld.param.u64 	%rd2, [_Z15MAXFLOPS_andrewPfii_param_0];
	ld.param.u32 	%r5, [_Z15MAXFLOPS_andrewPfii_param_1];
	ld.param.u32 	%r4, [_Z15MAXFLOPS_andrewPfii_param_2];
	cvta.to.global.u64 	%rd3, %rd2;
	mov.u32 	%r6, %tid.x;
	mov.u32 	%r7, %ctaid.x;
	mov.u32 	%r8, %ntid.x;
	mad.lo.s32 	%r9, %r7, %r8, %r6;
	add.s32 	%r10, %r9, 2;
	setp.ge.s32 	%p1, %r10, %r5;
	mul.wide.s32 	%rd4, %r9, 4;
	add.s64 	%rd1, %rd3, %rd4;
	@%p1 bra 	$L__BB0_2;
	ld.global.f32 	%f78, [%rd1];
	ld.global.f32 	%f75, [%rd1+4];
	ld.global.f32 	%f76, [%rd1+8];
$L__BB0_2:
	setp.lt.s32 	%p2, %r4, 1;
	@%p2 bra 	$L__BB0_5;
	neg.s32 	%r11, %r4;
$L__BB0_4:
	fma.rn.f32 	%f11, %f75, %f78, %f76;
	fma.rn.f32 	%f12, %f75, %f11, %f76;
	fma.rn.f32 	%f13, %f75, %f12, %f76;
	fma.rn.f32 	%f14, %f75, %f13, %f76;
	fma.rn.f32 	%f15, %f75, %f14, %f76;
	fma.rn.f32 	%f16, %f75, %f15, %f76;
	fma.rn.f32 	%f17, %f75, %f16, %f76;
	fma.rn.f32 	%f18, %f75, %f17, %f76;
	fma.rn.f32 	%f19, %f75, %f18, %f76;
	fma.rn.f32 	%f20, %f75, %f19, %f76;
	fma.rn.f32 	%f21, %f75, %f20, %f76;
	fma.rn.f32 	%f22, %f75, %f21, %f76;
	fma.rn.f32 	%f23, %f75, %f22, %f76;
	fma.rn.f32 	%f24, %f75, %f23, %f76;
	fma.rn.f32 	%f25, %f75, %f24, %f76;
	fma.rn.f32 	%f26, %f75, %f25, %f76;
	fma.rn.f32 	%f27, %f75, %f26, %f76;
	fma.rn.f32 	%f28, %f75, %f27, %f76;
	fma.rn.f32 	%f29, %f75, %f28, %f76;
	fma.rn.f32 	%f30, %f75, %f29, %f76;
	fma.rn.f32 	%f31, %f75, %f30, %f76;
	fma.rn.f32 	%f32, %f75, %f31, %f76;
	fma.rn.f32 	%f33, %f75, %f32, %f76;
	fma.rn.f32 	%f34, %f75, %f33, %f76;
	fma.rn.f32 	%f35, %f75, %f34, %f76;
	fma.rn.f32 	%f36, %f75, %f35, %f76;
	fma.rn.f32 	%f37, %f75, %f36, %f76;
	fma.rn.f32 	%f38, %f75, %f37, %f76;
	fma.rn.f32 	%f39, %f75, %f38, %f76;
	fma.rn.f32 	%f40, %f75, %f39, %f76;
	fma.rn.f32 	%f41, %f75, %f40, %f76;
	fma.rn.f32 	%f42, %f75, %f41, %f76;
	fma.rn.f32 	%f43, %f75, %f42, %f76;
	fma.rn.f32 	%f44, %f75, %f43, %f76;
	fma.rn.f32 	%f45, %f75, %f44, %f76;
	fma.rn.f32 	%f46, %f75, %f45, %f76;
	fma.rn.f32 	%f47, %f75, %f46, %f76;
	fma.rn.f32 	%f48, %f75, %f47, %f76;
	fma.rn.f32 	%f49, %f75, %f48, %f76;
	fma.rn.f32 	%f50, %f75, %f49, %f76;
	fma.rn.f32 	%f51, %f75, %f50, %f76;
	fma.rn.f32 	%f52, %f75, %f51, %f76;
	fma.rn.f32 	%f53, %f75, %f52, %f76;
	fma.rn.f32 	%f54, %f75, %f53, %f76;
	fma.rn.f32 	%f55, %f75, %f54, %f76;
	fma.rn.f32 	%f56, %f75, %f55, %f76;
	fma.rn.f32 	%f57, %f75, %f56, %f76;
	fma.rn.f32 	%f58, %f75, %f57, %f76;
	fma.rn.f32 	%f59, %f75, %f58, %f76;
	fma.rn.f32 	%f60, %f75, %f59, %f76;
	fma.rn.f32 	%f61, %f75, %f60, %f76;
	fma.rn.f32 	%f62, %f75, %f61, %f76;
	fma.rn.f32 	%f63, %f75, %f62, %f76;
	fma.rn.f32 	%f64, %f75, %f63, %f76;
	fma.rn.f32 	%f65, %f75, %f64, %f76;
	fma.rn.f32 	%f66, %f75, %f65, %f76;
	fma.rn.f32 	%f67, %f75, %f66, %f76;
	fma.rn.f32 	%f68, %f75, %f67, %f76;
	fma.rn.f32 	%f69, %f75, %f68, %f76;
	fma.rn.f32 	%f70, %f75, %f69, %f76;
	fma.rn.f32 	%f71, %f75, %f70, %f76;
	fma.rn.f32 	%f72, %f75, %f71, %f76;
	fma.rn.f32 	%f73, %f75, %f72, %f76;
	fma.rn.f32 	%f78, %f75, %f73, %f76;
	add.s32 	%r11, %r11, 1;
	setp.ne.s32 	%p3, %r11, 0;
	@%p3 bra 	$L__BB0_4;
$L__BB0_5:
	st.global.f32 	[%rd1], %f78;
	ret;

}


// ===== COMPILED SASS (sm_100) =====

	.target	sm_100

	.elftype	@"ET_EXEC"


//--------------------- .note.nv.tkinfo           --------------------------
	.section	.note.nv.tkinfo,"",@"SHT_NOTE"
	.sectionflags	@"SHF_NOTE_NV_TKINFO"
	.tkinfo
        /*0018*/ 	.word	0x00000002
        /*0030*/ 	.string	""
        /*0030*/ 	.string	"ptxas"
        /*0030*/ 	.string	"Cuda compilation tools, release 13.0, V13.0.88"
        /*0030*/ 	.string	"Build cuda_13.0.r13.0/compiler.36424714_0"
        /*0030*/ 	.string	"-arch sm_100 -m 64 "



//--------------------- .note.nv.cuinfo           --------------------------
	.section	.note.nv.cuinfo,"",@"SHT_NOTE"
	.sectionflags	@"SHF_NOTE_NV_CUINFO"
        /*0018*/ 	.short	0x0002
        /*001a*/ 	.short	0x0064
        /*001c*/ 	.short	0x0082
	.zero		2


//--------------------- .nv.info                  --------------------------
	.section	.nv.info,"",@"SHT_CUDA_INFO"
	.align	4


	//----- nvinfo : EIATTR_REGCOUNT
	.align		4
        /*0000*/ 	.byte	0x04, 0x2f
        /*0002*/ 	.short	(.L_1 - .L_0)
	.align		4
.L_0:
        /*0004*/ 	.word	index@(_Z15MAXFLOPS_andrewPfii)
        /*0008*/ 	.word	0x0000000a


	//----- nvinfo : EIATTR_FRAME_SIZE
	.align		4
.L_1:
        /*000c*/ 	.byte	0x04, 0x11
        /*000e*/ 	.short	(.L_3 - .L_2)
	.align		4
.L_2:
        /*0010*/ 	.word	index@(_Z15MAXFLOPS_andrewPfii)
        /*0014*/ 	.word	0x00000000


	//----- nvinfo : EIATTR_MIN_STACK_SIZE
	.align		4
.L_3:
        /*0018*/ 	.byte	0x04, 0x12
        /*001a*/ 	.short	(.L_5 - .L_4)
	.align		4
.L_4:
        /*001c*/ 	.word	index@(_Z15MAXFLOPS_andrewPfii)
        /*0020*/ 	.word	0x00000000
.L_5:


//--------------------- .nv.compat                --------------------------
	.section	.nv.compat,"",@"SHT_CUDA_COMPAT_INFO"
	.align	4
        /*0000*/ 	.byte	0x02, 0x09, 0x00, 0x00, 0x02, 0x02, 0x01, 0x00, 0x02, 0x05, 0x05, 0x00, 0x03, 0x07, 0x01, 0x01
        /*0010*/ 	.byte	0x02, 0x03, 0x00, 0x00, 0x02, 0x06, 0x01, 0x00, 0x04, 0x0b, 0x08, 0x00, 0x09, 0x00, 0x00, 0x00
        /*0020*/ 	.byte	0x00, 0x00, 0x00, 0x00


//--------------------- .nv.info._Z15MAXFLOPS_andrewPfii --------------------------
	.section	.nv.info._Z15MAXFLOPS_andrewPfii,"",@"SHT_CUDA_INFO"
	.sectionflags	@""
	.align	4


	//----- nvinfo : EIATTR_CUDA_API_VERSION
	.align		4
        /*0000*/ 	.byte	0x04, 0x37
        /*0002*/ 	.short	(.L_7 - .L_6)
.L_6:
        /*0004*/ 	.word	0x00000082


	//----- nvinfo : EIATTR_KPARAM_INFO
	.align		4
.L_7:
        /*0008*/ 	.byte	0x04, 0x17
        /*000a*/ 	.short	(.L_9 - .L_8)
.L_8:
        /*000c*/ 	.word	0x00000000
        /*0010*/ 	.short	0x0002
        /*0012*/ 	.short	0x000c
        /*0014*/ 	.byte	0x00, 0xf0, 0x11, 0x00


	//----- nvinfo : EIATTR_KPARAM_INFO
	.align		4
.L_9:
        /*0018*/ 	.byte	0x04, 0x17
        /*001a*/ 	.short	(.L_11 - .L_10)
.L_10:
        /*001c*/ 	.word	0x00000000
        /*0020*/ 	.short	0x0001
        /*0022*/ 	.short	0x0008
        /*0024*/ 	.byte	0x00, 0xf0, 0x11, 0x00


	//----- nvinfo : EIATTR_KPARAM_INFO
	.align		4
.L_11:
        /*0028*/ 	.byte	0x04, 0x17
        /*002a*/ 	.short	(.L_13 - .L_12)
.L_12:
        /*002c*/ 	.word	0x00000000
        /*0030*/ 	.short	0x0000
        /*0032*/ 	.short	0x0000
        /*0034*/ 	.byte	0x00, 0xf5, 0x21, 0x00


	//----- nvinfo : EIATTR_SPARSE_MMA_MASK
	.align		4
.L_13:
        /*0038*/ 	.byte	0x03, 0x50
        /*003a*/ 	.short	0x0000


	//----- nvinfo : EIATTR_MAXREG_COUNT
	.align		4
        /*003c*/ 	.byte	0x03, 0x1b
        /*003e*/ 	.short	0x00ff


	//----- nvinfo : EIATTR_MERCURY_ISA_VERSION
	.align		4
        /*0040*/ 	.byte	0x03, 0x5f
        /*0042*/ 	.short	0x0101


	//----- nvinfo : EIATTR_VRC_CTA_INIT_COUNT
	.align		4
        /*0044*/ 	.byte	0x02, 0x4a
	.zero		1
	.zero		1


	//----- nvinfo : EIATTR_EXIT_INSTR_OFFSETS
	.align		4
        /*0048*/ 	.byte	0x04, 0x1c
        /*004a*/ 	.short	(.L_15 - .L_14)


	//   ....[0]....
.L_14:
        /*004c*/ 	.word	0x00000590


	//----- nvinfo : EIATTR_CRS_STACK_SIZE
	.align		4
.L_15:
        /*0050*/ 	.byte	0x04, 0x1e
        /*0052*/ 	.short	(.L_17 - .L_16)
.L_16:
        /*0054*/ 	.word	0x00000000


	//----- nvinfo : EIATTR_CBANK_PARAM_SIZE
	.align		4
.L_17:
        /*0058*/ 	.byte	0x03, 0x19
        /*005a*/ 	.short	0x0010


	//----- nvinfo : EIATTR_PARAM_CBANK
	.align		4
        /*005c*/ 	.byte	0x04, 0x0a
        /*005e*/ 	.short	(.L_19 - .L_18)
	.align		4
.L_18:
        /*0060*/ 	.word	index@(.nv.constant0._Z15MAXFLOPS_andrewPfii)
        /*0064*/ 	.short	0x0380
        /*0066*/ 	.short	0x0010


	//----- nvinfo : EIATTR_SW_WAR
	.align		4
.L_19:
        /*0068*/ 	.byte	0x04, 0x36
        /*006a*/ 	.short	(.L_21 - .L_20)
.L_20:
        /*006c*/ 	.word	0x00000008
.L_21:


//--------------------- .nv.callgraph             --------------------------
	.section	.nv.callgraph,"",@"SHT_CUDA_CALLGRAPH"
	.align	4
	.sectionentsize	8
	.align		4
        /*0000*/ 	.word	0x00000000
	.align		4
        /*0004*/ 	.word	0xffffffff
	.align		4
        /*0008*/ 	.word	0x00000000
	.align		4
        /*000c*/ 	.word	0xfffffffe
	.align		4
        /*0010*/ 	.word	0x00000000
	.align		4
        /*0014*/ 	.word	0xfffffffd
	.align		4
        /*0018*/ 	.word	0x00000000
	.align		4
        /*001c*/ 	.word	0xfffffffc


//--------------------- .text._Z15MAXFLOPS_andrewPfii --------------------------
	.section	.text._Z15MAXFLOPS_andrewPfii,"ax",@progbits
	.align	128
        .global         _Z15MAXFLOPS_andrewPfii
        .type           _Z15MAXFLOPS_andrewPfii,@function
        .size           _Z15MAXFLOPS_andrewPfii,(.L_x_5 - _Z15MAXFLOPS_andrewPfii)
        .other          _Z15MAXFLOPS_andrewPfii,@"STO_CUDA_ENTRY STV_DEFAULT"
_Z15MAXFLOPS_andrewPfii:
.text._Z15MAXFLOPS_andrewPfii:
[----:B------:R-:W-:Y:S01]  /*0000*/  LDC R1, c[0x0][0x37c] ;  /* 0x0000df00ff017b82 */ /* 0x000fe20000000800 */
[----:B------:R-:W0:Y:S07]  /*0010*/  S2R R5, SR_TID.X ;  /* 0x0000000000057919 */ /* 0x000e2e0000002100 */
[----:B------:R-:W0:Y:S01]  /*0020*/  S2UR UR4, SR_CTAID.X ;  /* 0x00000000000479c3 */ /* 0x000e220000002500 */
[----:B------:R-:W1:Y:S01]  /*0030*/  LDCU UR5, c[0x0][0x388] ;  /* 0x00007100ff0577ac */ /* 0x000e620008000800 */
[----:B------:R-:W-:Y:S01]  /*0040*/  BSSY.RECONVERGENT B0, `(.L_x_0) ;  /* 0x000000c000007945 */ /* 0x000fe20003800200 */
[----:B------:R-:W2:Y:S05]  /*0050*/  LDCU.64 UR6, c[0x0][0x358] ;  /* 0x00006b00ff0677ac */ /* 0x000eaa0008000a00 */
[----:B------:R-:W0:Y:S08]  /*0060*/  LDC R0, c[0x0][0x360] ;  /* 0x0000d800ff007b82 */ /* 0x000e300000000800 */
[----:B------:R-:W3:Y:S01]  /*0070*/  LDC.64 R2, c[0x0][0x380] ;  /* 0x0000e000ff027b82 */ /* 0x000ee20000000a00 */
[----:B0-----:R-:W-:-:S05]  /*0080*/  IMAD R5, R0, UR4, R5 ;  /* 0x0000000400057c24 */ /* 0x001fca000f8e0205 */
[C---:B------:R-:W-:Y:S01]  /*0090*/  IADD3 R0, PT, PT, R5.reuse, 0x2, RZ ;  /* 0x0000000205007810 */ /* 0x040fe20007ffe0ff */
[----:B---3--:R-:W-:-:S03]  /*00a0*/  IMAD.WIDE R2, R5, 0x4, R2 ;  /* 0x0000000405027825 */ /* 0x008fc600078e0202 */
[----:B-1----:R-:W-:-:S13]  /*00b0*/  ISETP.GE.AND P0, PT, R0, UR5, PT ;  /* 0x0000000500007c0c */ /* 0x002fda000bf06270 */
[----:B--2---:R-:W-:Y:S05]  /*00c0*/  @P0 BRA `(.L_x_1) ;  /* 0x00000000000c0947 */ /* 0x004fea0003800000 */
[----:B------:R0:W5:Y:S04]  /*00d0*/  LDG.E R7, desc[UR6][R2.64] ;  /* 0x0000000602077981 */ /* 0x000168000c1e1900 */
[----:B------:R0:W5:Y:S04]  /*00e0*/  LDG.E R5, desc[UR6][R2.64+0x4] ;  /* 0x0000040602057981 */ /* 0x000168000c1e1900 */
[----:B------:R0:W5:Y:S02]  /*00f0*/  LDG.E R0, desc[UR6][R2.64+0x8] ;  /* 0x0000080602007981 */ /* 0x000164000c1e1900 */
.L_x_1:
[----:B------:R-:W-:Y:S05]  /*0100*/  BSYNC.RECONVERGENT B0 ;  /* 0x0000000000007941 */ /* 0x000fea0003800200 */
.L_x_0:
[----:B------:R-:W1:Y:S02]  /*0110*/  LDCU UR4, c[0x0][0x38c] ;  /* 0x00007180ff0477ac */ /* 0x000e640008000800 */
[----:B-1----:R-:W-:-:S09]  /*0120*/  UISETP.GE.AND UP0, UPT, UR4, 0x1, UPT ;  /* 0x000000010400788c */ /* 0x002fd2000bf06270 */
[----:B------:R-:W-:Y:S05]  /*0130*/  BRA.U !UP0, `(.L_x_2) ;  /* 0x0000000508107547 */ /* 0x000fea000b800000 */
[----:B------:R-:W-:-:S12]  /*0140*/  UIADD3 UR4, UPT, UPT, -UR4, URZ, URZ ;  /* 0x000000ff04047290 */ /* 0x000fd8000fffe1ff */
.L_x_3:
[----:B-----5:R-:W-:Y:S01]  /*0150*/  FFMA R7, R5, R7, R0 ;  /* 0x0000000705077223 */ /* 0x020fe20000000000 */
[----:B------:R-:W-:-:S03]  /*0160*/  UIADD3 UR4, UPT, UPT, UR4, 0x1, URZ ;  /* 0x0000000104047890 */ /* 0x000fc6000fffe0ff */
[----:B------:R-:W-:Y:S01]  /*0170*/  FFMA R7, R5, R7, R0 ;  /* 0x0000000705077223 */ /* 0x000fe20000000000 */
[----:B------:R-:W-:-:S03]  /*0180*/  UISETP.NE.AND UP0, UPT, UR4, URZ, UPT ;  /* 0x000000ff0400728c */ /* 0x000fc6000bf05270 */
[----:B------:R-:W-:-:S04]  /*0190*/  FFMA R7, R5, R7, R0 ;  /* 0x0000000705077223 */ /* 0x000fc80000000000 */
        /* <DEDUP_REMOVED lines=60> */
[----:B------:R-:W-:Y:S01]  /*0560*/  FFMA R7, R5, R7, R0 ;  /* 0x0000000705077223 */ /* 0x000fe20000000000 */
[----:B------:R-:W-:Y:S06]  /*0570*/  BRA.U UP0, `(.L_x_3) ;  /* 0xfffffff900f47547 */ /* 0x000fec000b83ffff */
.L_x_2:
[----:B-----5:R-:W-:Y:S01]  /*0580*/  STG.E desc[UR6][R2.64], R7 ;  /* 0x0000000702007986 */ /* 0x020fe2000c101906 */
[----:B------:R-:W-:Y:S05]  /*0590*/  EXIT ;  /* 0x000000000000794d */ /* 0x000fea0003800000 */
.L_x_4:
[----:B------:R-:W-:-:S00]  /*05a0*/  BRA `(.L_x_4) ;  /* 0xfffffffc00fc7947 */ /* 0x000fc0000383ffff */
[----:B------:R-:W-:-:S00]  /*05b0*/  NOP ;  /* 0x0000000000007918 */ /* 0x000fc00000000000 */
        /* <DEDUP_REMOVED lines=12> */
.L_x_5:


//--------------------- .nv.shared.reserved.0     --------------------------
	.section	.nv.shared.reserved.0,"aw",@nobits
	.weak		__nv_reservedSMEM_offset_0_alias
	.size		__nv_reservedSMEM_offset_0_alias, 0, 64
	.other		__nv_reservedSMEM_offset_0_alias,@"STO_CUDA_RESERVED_SHARED STV_DEFAULT"
__nv_reservedSMEM_offset_0_alias:
	.zero		0
	.zero		64


//--------------------- .nv.constant0._Z15MAXFLOPS_andrewPfii --------------------------
	.section	.nv.constant0._Z15MAXFLOPS_andrewPfii,"a",@progbits
	.sectionflags	@""
	.align	4
.nv.constant0._Z15MAXFLOPS_andrewPfii:
	.zero		912


//--------------------- SYMBOLS --------------------------

	.type		.nv.reservedSmem.offset0,@object
	.size		.nv.reservedSmem.offset0,0x4
